//
// Generated by NVIDIA NVVM Compiler
//
// Compiler Build ID: CL-36424714
// Cuda compilation tools, release 13.0, V13.0.88
// Based on NVVM 20.0.0
//

.version 9.0
.target sm_100
.address_size 64

	// .globl	_Z10GPUfuncionPiS_i
// _ZZ10GPUfuncionPiS_iE10local_hist has been demoted

.visible .entry _Z10GPUfuncionPiS_i(
	.param .u64 .ptr .align 1 _Z10GPUfuncionPiS_i_param_0,
	.param .u64 .ptr .align 1 _Z10GPUfuncionPiS_i_param_1,
	.param .u32 _Z10GPUfuncionPiS_i_param_2
)
{
	.reg .pred 	%p<4>;
	.reg .b32 	%r<17>;
	.reg .b64 	%rd<9>;
	// demoted variable
	.shared .align 4 .b8 _ZZ10GPUfuncionPiS_iE10local_hist[1024];
	ld.param.u64 	%rd1, [_Z10GPUfuncionPiS_i_param_0];
	ld.param.u64 	%rd2, [_Z10GPUfuncionPiS_i_param_1];
	ld.param.u32 	%r4, [_Z10GPUfuncionPiS_i_param_2];
	mov.u32 	%r5, %ntid.x;
	mov.u32 	%r6, %ctaid.x;
	mov.u32 	%r1, %tid.x;
	mad.lo.s32 	%r2, %r5, %r6, %r1;
	setp.gt.u32 	%p1, %r1, 255;
	shl.b32 	%r7, %r1, 2;
	mov.u32 	%r8, _ZZ10GPUfuncionPiS_iE10local_hist;
	add.s32 	%r3, %r8, %r7;
	@%p1 bra 	$L__BB0_2;
	mov.b32 	%r9, 0;
	st.shared.u32 	[%r3], %r9;
$L__BB0_2:
	bar.sync 	0;
	setp.ge.s32 	%p2, %r2, %r4;
	@%p2 bra 	$L__BB0_4;
	cvta.to.global.u64 	%rd3, %rd2;
	mul.wide.s32 	%rd4, %r2, 4;
	add.s64 	%rd5, %rd3, %rd4;
	ld.global.u32 	%r10, [%rd5];
	shl.b32 	%r11, %r10, 2;
	add.s32 	%r13, %r8, %r11;
	atom.shared.add.u32 	%r14, [%r13], 1;
$L__BB0_4:
	setp.gt.u32 	%p3, %r1, 255;
	bar.sync 	0;
	@%p3 bra 	$L__BB0_6;
	cvta.to.global.u64 	%rd6, %rd1;
	mul.wide.u32 	%rd7, %r1, 4;
	add.s64 	%rd8, %rd6, %rd7;
	ld.shared.u32 	%r15, [%r3];
	atom.global.add.u32 	%r16, [%rd8], %r15;
$L__BB0_6:
	ret;

}


// ===== COMPILED SASS (sm_100) =====

	.target	sm_100

	.elftype	@"ET_EXEC"


//--------------------- .note.nv.tkinfo           --------------------------
	.section	.note.nv.tkinfo,"",@"SHT_NOTE"
	.sectionflags	@"SHF_NOTE_NV_TKINFO"
	.tkinfo
        /*0018*/ 	.word	0x00000002
        /*0030*/ 	.string	""
        /*0030*/ 	.string	"ptxas"
        /*0030*/ 	.string	"Cuda compilation tools, release 13.0, V13.0.88"
        /*0030*/ 	.string	"Build cuda_13.0.r13.0/compiler.36424714_0"
        /*0030*/ 	.string	"-arch sm_100 -m 64 "



//--------------------- .note.nv.cuinfo           --------------------------
	.section	.note.nv.cuinfo,"",@"SHT_NOTE"
	.sectionflags	@"SHF_NOTE_NV_CUINFO"
        /*0018*/ 	.short	0x0002
        /*001a*/ 	.short	0x0064
        /*001c*/ 	.short	0x0082
	.zero		2


//--------------------- .nv.info                  --------------------------
	.section	.nv.info,"",@"SHT_CUDA_INFO"
	.align	4


	//----- nvinfo : EIATTR_REGCOUNT
	.align		4
        /*0000*/ 	.byte	0x04, 0x2f
        /*0002*/ 	.short	(.L_1 - .L_0)
	.align		4
.L_0:
        /*0004*/ 	.word	index@(_Z10GPUfuncionPiS_i)
        /*0008*/ 	.word	0x00000009


	//----- nvinfo : EIATTR_FRAME_SIZE
	.align		4
.L_1:
        /*000c*/ 	.byte	0x04, 0x11
        /*000e*/ 	.short	(.L_3 - .L_2)
	.align		4
.L_2:
        /*0010*/ 	.word	index@(_Z10GPUfuncionPiS_i)
        /*0014*/ 	.word	0x00000000


	//----- nvinfo : EIATTR_MIN_STACK_SIZE
	.align		4
.L_3:
        /*0018*/ 	.byte	0x04, 0x12
        /*001a*/ 	.short	(.L_5 - .L_4)
	.align		4
.L_4:
        /*001c*/ 	.word	index@(_Z10GPUfuncionPiS_i)
        /*0020*/ 	.word	0x00000000
.L_5:


//--------------------- .nv.compat                --------------------------
	.section	.nv.compat,"",@"SHT_CUDA_COMPAT_INFO"
	.align	4
        /*0000*/ 	.byte	0x02, 0x09, 0x00, 0x00, 0x02, 0x02, 0x01, 0x00, 0x02, 0x05, 0x05, 0x00, 0x03, 0x07, 0x01, 0x01
        /*0010*/ 	.byte	0x02, 0x03, 0x00, 0x00, 0x02, 0x06, 0x01, 0x00, 0x04, 0x0b, 0x08, 0x00, 0x09, 0x00, 0x00, 0x00
        /*0020*/ 	.byte	0x00, 0x00, 0x00, 0x00


//--------------------- .nv.info._Z10GPUfuncionPiS_i --------------------------
	.section	.nv.info._Z10GPUfuncionPiS_i,"",@"SHT_CUDA_INFO"
	.sectionflags	@""
	.align	4


	//----- nvinfo : EIATTR_CUDA_API_VERSION
	.align		4
        /*0000*/ 	.byte	0x04, 0x37
        /*0002*/ 	.short	(.L_7 - .L_6)
.L_6:
        /*0004*/ 	.word	0x00000082


	//----- nvinfo : EIATTR_KPARAM_INFO
	.align		4
.L_7:
        /*0008*/ 	.byte	0x04, 0x17
        /*000a*/ 	.short	(.L_9 - .L_8)
.L_8:
        /*000c*/ 	.word	0x00000000
        /*0010*/ 	.short	0x0002
        /*0012*/ 	.short	0x0010
        /*0014*/ 	.byte	0x00, 0xf0, 0x11, 0x00


	//----- nvinfo : EIATTR_KPARAM_INFO
	.align		4
.L_9:
        /*0018*/ 	.byte	0x04, 0x17
        /*001a*/ 	.short	(.L_11 - .L_10)
.L_10:
        /*001c*/ 	.word	0x00000000
        /*0020*/ 	.short	0x0001
        /*0022*/ 	.short	0x0008
        /*0024*/ 	.byte	0x00, 0xf5, 0x21, 0x00


	//----- nvinfo : EIATTR_KPARAM_INFO
	.align		4
.L_11:
        /*0028*/ 	.byte	0x04, 0x17
        /*002a*/ 	.short	(.L_13 - .L_12)
.L_12:
        /*002c*/ 	.word	0x00000000
        /*0030*/ 	.short	0x0000
        /*0032*/ 	.short	0x0000
        /*0034*/ 	.byte	0x00, 0xf5, 0x21, 0x00


	//----- nvinfo : EIATTR_SPARSE_MMA_MASK
	.align		4
.L_13:
        /*0038*/ 	.byte	0x03, 0x50
        /*003a*/ 	.short	0x0000


	//----- nvinfo : EIATTR_MAXREG_COUNT
	.align		4
        /*003c*/ 	.byte	0x03, 0x1b
        /*003e*/ 	.short	0x00ff


	//----- nvinfo : EIATTR_NUM_BARRIERS
	.align		4
        /*0040*/ 	.byte	0x02, 0x4c
        /*0042*/ 	.byte	0x01
	.zero		1


	//----- nvinfo : EIATTR_MERCURY_ISA_VERSION
	.align		4
        /*0044*/ 	.byte	0x03, 0x5f
        /*0046*/ 	.short	0x0101


	//----- nvinfo : EIATTR_VRC_CTA_INIT_COUNT
	.align		4
        /*0048*/ 	.byte	0x02, 0x4a
	.zero		1
	.zero		1


	//----- nvinfo : EIATTR_EXIT_INSTR_OFFSETS
	.align		4
        /*004c*/ 	.byte	0x04, 0x1c
        /*004e*/ 	.short	(.L_15 - .L_14)


	//   ....[0]....
.L_14:
        /*0050*/ 	.word	0x00000180


	//   ....[1]....
        /*0054*/ 	.word	0x000001d0


	//----- nvinfo : EIATTR_CRS_STACK_SIZE
	.align		4
.L_15:
        /*0058*/ 	.byte	0x04, 0x1e
        /*005a*/ 	.short	(.L_17 - .L_16)
.L_16:
        /*005c*/ 	.word	0x00000000


	//----- nvinfo : EIATTR_CBANK_PARAM_SIZE
	.align		4
.L_17:
        /*0060*/ 	.byte	0x03, 0x19
        /*0062*/ 	.short	0x0014


	//----- nvinfo : EIATTR_PARAM_CBANK
	.align		4
        /*0064*/ 	.byte	0x04, 0x0a
        /*0066*/ 	.short	(.L_19 - .L_18)
	.align		4
.L_18:
        /*0068*/ 	.word	index@(.nv.constant0._Z10GPUfuncionPiS_i)
        /*006c*/ 	.short	0x0380
        /*006e*/ 	.short	0x0014


	//----- nvinfo : EIATTR_SW_WAR
	.align		4
.L_19:
        /*0070*/ 	.byte	0x04, 0x36
        /*0072*/ 	.short	(.L_21 - .L_20)
.L_20:
        /*0074*/ 	.word	0x00000008
.L_21:


//--------------------- .nv.callgraph             --------------------------
	.section	.nv.callgraph,"",@"SHT_CUDA_CALLGRAPH"
	.align	4
	.sectionentsize	8
	.align		4
        /*0000*/ 	.word	0x00000000
	.align		4
        /*0004*/ 	.word	0xffffffff
	.align		4
        /*0008*/ 	.word	0x00000000
	.align		4
        /*000c*/ 	.word	0xfffffffe
	.align		4
        /*0010*/ 	.word	0x00000000
	.align		4
        /*0014*/ 	.word	0xfffffffd
	.align		4
        /*0018*/ 	.word	0x00000000
	.align		4
        /*001c*/ 	.word	0xfffffffc


//--------------------- .text._Z10GPUfuncionPiS_i --------------------------
	.section	.text._Z10GPUfuncionPiS_i,"ax",@progbits
	.align	128
        .global         _Z10GPUfuncionPiS_i
        .type           _Z10GPUfuncionPiS_i,@function
        .size           _Z10GPUfuncionPiS_i,(.L_x_3 - _Z10GPUfuncionPiS_i)
        .other          _Z10GPUfuncionPiS_i,@"STO_CUDA_ENTRY STV_DEFAULT"
_Z10GPUfuncionPiS_i:
.text._Z10GPUfuncionPiS_i:
[----:B------:R-:W-:Y:S01]  /*0000*/  LDC R1, c[0x0][0x37c] ;  /* 0x0000df00ff017b82 */ /* 0x000fe20000000800 */
[----:B------:R-:W0:Y:S07]  /*0010*/  S2R R6, SR_TID.X ;  /* 0x0000000000067919 */ /* 0x000e2e0000002100 */
[----:B------:R-:W1:Y:S01]  /*0020*/  S2UR UR5, SR_CgaCtaId ;  /* 0x00000000000579c3 */ /* 0x000e620000008800 */
[----:B------:R-:W2:Y:S01]  /*0030*/  LDCU UR6, c[0x0][0x360] ;  /* 0x00006c00ff0677ac */ /* 0x000ea20008000800 */
[----:B------:R-:W-:Y:S01]  /*0040*/  BSSY.RECONVERGENT B0, `(.L_x_0) ;  /* 0x0000012000007945 */ /* 0x000fe20003800200 */
[----:B------:R-:W2:Y:S01]  /*0050*/  S2R R5, SR_CTAID.X ;  /* 0x0000000000057919 */ /* 0x000ea20000002500 */
[----:B------:R-:W3:Y:S01]  /*0060*/  LDCU UR7, c[0x0][0x390] ;  /* 0x00007200ff0777ac */ /* 0x000ee20008000800 */
[----:B------:R-:W-:-:S02]  /*0070*/  UMOV UR4, 0x400 ;  /* 0x0000040000047882 */ /* 0x000fc40000000000 */
[----:B-1----:R-:W-:Y:S01]  /*0080*/  ULEA UR4, UR5, UR4, 0x18 ;  /* 0x0000000405047291 */ /* 0x002fe2000f8ec0ff */
[----:B0-----:R-:W-:-:S05]  /*0090*/  ISETP.GT.U32.AND P0, PT, R6, 0xff, PT ;  /* 0x000000ff0600780c */ /* 0x001fca0003f04070 */
[----:B------:R-:W-:Y:S01]  /*00a0*/  LEA R0, R6, UR4, 0x2 ;  /* 0x0000000406007c11 */ /* 0x000fe2000f8e10ff */
[----:B--2---:R-:W-:-:S05]  /*00b0*/  IMAD R5, R5, UR6, R6 ;  /* 0x0000000605057c24 */ /* 0x004fca000f8e0206 */
[----:B---3--:R-:W-:Y:S01]  /*00c0*/  ISETP.GE.AND P1, PT, R5, UR7, PT ;  /* 0x0000000705007c0c */ /* 0x008fe2000bf26270 */
[----:B------:R-:W0:Y:S01]  /*00d0*/  LDCU.64 UR6, c[0x0][0x358] ;  /* 0x00006b00ff0677ac */ /* 0x000e220008000a00 */
[----:B------:R1:W-:Y:S01]  /*00e0*/  @!P0 STS [R0], RZ ;  /* 0x000000ff00008388 */ /* 0x0003e20000000800 */
[----:B------:R-:W-:Y:S10]  /*00f0*/  BAR.SYNC.DEFER_BLOCKING 0x0 ;  /* 0x0000000000007b1d */ /* 0x000ff40000010000 */
[----:B-1----:R-:W-:Y:S05]  /*0100*/  @P1 BRA `(.L_x_1) ;  /* 0x0000000000141947 */ /* 0x002fea0003800000 */
[----:B------:R-:W1:Y:S02]  /*0110*/  LDC.64 R2, c[0x0][0x388] ;  /* 0x0000e200ff027b82 */ /* 0x000e640000000a00 */
[----:B-1----:R-:W-:-:S06]  /*0120*/  IMAD.WIDE R2, R5, 0x4, R2 ;  /* 0x0000000405027825 */ /* 0x002fcc00078e0202 */
[----:B0-----:R-:W2:Y:S02]  /*0130*/  LDG.E R2, desc[UR6][R2.64] ;  /* 0x0000000602027981 */ /* 0x001ea4000c1e1900 */
[----:B--2---:R-:W-:-:S05]  /*0140*/  LEA R4, R2, UR4, 0x2 ;  /* 0x0000000402047c11 */ /* 0x004fca000f8e10ff */
[----:B------:R1:W-:Y:S02]  /*0150*/  ATOMS.POPC.INC.32 RZ, [R4+URZ] ;  /* 0x0000000004ff7f8c */ /* 0x0003e4000d8000ff */
.L_x_1:
[----:B0-----:R-:W-:Y:S05]  /*0160*/  BSYNC.RECONVERGENT B0 ;  /* 0x0000000000007941 */ /* 0x001fea0003800200 */
.L_x_0:
[----:B------:R-:W-:Y:S06]  /*0170*/  BAR.SYNC.DEFER_BLOCKING 0x0 ;  /* 0x0000000000007b1d */ /* 0x000fec0000010000 */
[----:B------:R-:W-:Y:S05]  /*0180*/  @P0 EXIT ;  /* 0x000000000000094d */ /* 0x000fea0003800000 */
[----:B------:R-:W0:Y:S01]  /*0190*/  LDS R5, [R0] ;  /* 0x0000000000057984 */ /* 0x000e220000000800 */
[----:B------:R-:W2:Y:S02]  /*01a0*/  LDC.64 R2, c[0x0][0x380] ;  /* 0x0000e000ff027b82 */ /* 0x000ea40000000a00 */
[----:B--2---:R-:W-:-:S05]  /*01b0*/  IMAD.WIDE.U32 R2, R6, 0x4, R2 ;  /* 0x0000000406027825 */ /* 0x004fca00078e0002 */
[----:B0-----:R-:W-:Y:S01]  /*01c0*/  REDG.E.ADD.STRONG.GPU desc[UR6][R2.64], R5 ;  /* 0x000000050200798e */ /* 0x001fe2000c12e106 */
[----:B------:R-:W-:Y:S05]  /*01d0*/  EXIT ;  /* 0x000000000000794d */ /* 0x000fea0003800000 */
.L_x_2:
[----:B------:R-:W-:-:S00]  /*01e0*/  BRA `(.L_x_2) ;  /* 0xfffffffc00fc7947 */ /* 0x000fc0000383ffff */
[----:B------:R-:W-:-:S00]  /*01f0*/  NOP ;  /* 0x0000000000007918 */ /* 0x000fc00000000000 */
        /* <DEDUP_REMOVED lines=8> */
.L_x_3:


//--------------------- .nv.shared._Z10GPUfuncionPiS_i --------------------------
	.section	.nv.shared._Z10GPUfuncionPiS_i,"aw",@nobits
	.sectionflags	@""
	.align	4
.nv.shared._Z10GPUfuncionPiS_i:
	.zero		2048


//--------------------- .nv.shared.reserved.0     --------------------------
	.section	.nv.shared.reserved.0,"aw",@nobits
	.weak		__nv_reservedSMEM_offset_0_alias
	.size		__nv_reservedSMEM_offset_0_alias, 0, 64
	.other		__nv_reservedSMEM_offset_0_alias,@"STO_CUDA_RESERVED_SHARED STV_DEFAULT"
__nv_reservedSMEM_offset_0_alias:
	.zero		0
	.zero		64


//--------------------- .nv.constant0._Z10GPUfuncionPiS_i --------------------------
	.section	.nv.constant0._Z10GPUfuncionPiS_i,"a",@progbits
	.sectionflags	@""
	.align	4
.nv.constant0._Z10GPUfuncionPiS_i:
	.zero		916


//--------------------- SYMBOLS --------------------------

	.type		.nv.reservedSmem.offset0,@object
	.size		.nv.reservedSmem.offset0,0x4
	.type		.nv.reservedSmem.cap,@object
	.size		.nv.reservedSmem.cap,0x4
